	.headerflags	@"EF_CUDA_TEXMODE_UNIFIED EF_CUDA_64BIT_ADDRESS EF_CUDA_ACCELERATORS EF_CUDA_SM90 EF_CUDA_VIRTUAL_SM(EF_CUDA_SM90)"
	.elftype	@"ET_EXEC"


//--------------------- .nv.info                  --------------------------
	.section	.nv.info,"",@"SHT_CUDA_INFO"
	.align	4


	//----- nvinfo : EIATTR_REGCOUNT
	.align		4
        /*0000*/ 	.byte	0x04, 0x2f
        /*0002*/ 	.short	(.L_1 - .L_0)
	.align		4
.L_0:
        /*0004*/ 	.word	index@(triton_poi_fused_add_convolution_mul_neg_threshold_2)
        /*0008*/ 	.word	0x0000000e


	//----- nvinfo : EIATTR_MIN_STACK_SIZE
	.align		4
.L_1:
        /*000c*/ 	.byte	0x04, 0x12
        /*000e*/ 	.short	(.L_3 - .L_2)
	.align		4
.L_2:
        /*0010*/ 	.word	index@(triton_poi_fused_add_convolution_mul_neg_threshold_2)
        /*0014*/ 	.word	0x00000000


	//----- nvinfo : EIATTR_FRAME_SIZE
	.align		4
.L_3:
        /*0018*/ 	.byte	0x04, 0x11
        /*001a*/ 	.short	(.L_5 - .L_4)
	.align		4
.L_4:
        /*001c*/ 	.word	index@(triton_poi_fused_add_convolution_mul_neg_threshold_2)
        /*0020*/ 	.word	0x00000000


	//----- nvinfo : EIATTR_MIN_STACK_SIZE
	.align		4
.L_5:
        /*0024*/ 	.byte	0x04, 0x12
        /*0026*/ 	.short	(.L_7 - .L_6)
	.align		4
.L_6:
        /*0028*/ 	.word	index@(triton_poi_fused_add_convolution_mul_neg_threshold_2)
        /*002c*/ 	.word	0x00000000
.L_7:


//--------------------- .nv.info.triton_poi_fused_add_convolution_mul_neg_threshold_2 --------------------------
	.section	.nv.info.triton_poi_fused_add_convolution_mul_neg_threshold_2,"",@"SHT_CUDA_INFO"
	.sectionflags	@""
	.align	4


	//----- nvinfo : EIATTR_CUDA_API_VERSION
	.align		4
        /*0000*/ 	.byte	0x04, 0x37
        /*0002*/ 	.short	(.L_9 - .L_8)
.L_8:
        /*0004*/ 	.word	0x0000007c


	//----- nvinfo : EIATTR_KPARAM_INFO
	.align		4
.L_9:
        /*0008*/ 	.byte	0x04, 0x17
        /*000a*/ 	.short	(.L_11 - .L_10)
.L_10:
        /*000c*/ 	.word	0x00000000
        /*0010*/ 	.short	0x0004
        /*0012*/ 	.short	0x0020
        /*0014*/ 	.byte	0x00, 0xf0, 0x11, 0x00


	//----- nvinfo : EIATTR_KPARAM_INFO
	.align		4
.L_11:
        /*0018*/ 	.byte	0x04, 0x17
        /*001a*/ 	.short	(.L_13 - .L_12)
.L_12:
        /*001c*/ 	.word	0x00000000
        /*0020*/ 	.short	0x0003
        /*0022*/ 	.short	0x0018
        /*0024*/ 	.byte	0x00, 0xf4, 0x21, 0x00


	//----- nvinfo : EIATTR_KPARAM_INFO
	.align		4
.L_13:
        /*0028*/ 	.byte	0x04, 0x17
        /*002a*/ 	.short	(.L_15 - .L_14)
.L_14:
        /*002c*/ 	.word	0x00000000
        /*0030*/ 	.short	0x0002
        /*0032*/ 	.short	0x0010
        /*0034*/ 	.byte	0x00, 0xf4, 0x21, 0x00


	//----- nvinfo : EIATTR_KPARAM_INFO
	.align		4
.L_15:
        /*0038*/ 	.byte	0x04, 0x17
        /*003a*/ 	.short	(.L_17 - .L_16)
.L_16:
        /*003c*/ 	.word	0x00000000
        /*0040*/ 	.short	0x0001
        /*0042*/ 	.short	0x0008
        /*0044*/ 	.byte	0x00, 0xf4, 0x21, 0x00


	//----- nvinfo : EIATTR_KPARAM_INFO
	.align		4
.L_17:
        /*0048*/ 	.byte	0x04, 0x17
        /*004a*/ 	.short	(.L_19 - .L_18)
.L_18:
        /*004c*/ 	.word	0x00000000
        /*0050*/ 	.short	0x0000
        /*0052*/ 	.short	0x0000
        /*0054*/ 	.byte	0x00, 0xf4, 0x21, 0x00


	//----- nvinfo : EIATTR_SPARSE_MMA_MASK
	.align		4
.L_19:
        /*0058*/ 	.byte	0x03, 0x50
        /*005a*/ 	.short	0x0000


	//----- nvinfo : EIATTR_MAXREG_COUNT
	.align		4
        /*005c*/ 	.byte	0x03, 0x1b
        /*005e*/ 	.short	0x00ff


	//----- nvinfo : EIATTR_EXIT_INSTR_OFFSETS
	.align		4
        /*0060*/ 	.byte	0x04, 0x1c
        /*0062*/ 	.short	(.L_21 - .L_20)


	//   ....[0]....
.L_20:
        /*0064*/ 	.word	0x00000260


	//   ....[1]....
        /*0068*/ 	.word	0x00000280


	//----- nvinfo : EIATTR_REQNTID
	.align		4
.L_21:
        /*006c*/ 	.byte	0x04, 0x10
        /*006e*/ 	.short	(.L_23 - .L_22)
.L_22:
        /*0070*/ 	.word	0x00000020
        /*0074*/ 	.word	0x00000001
        /*0078*/ 	.word	0x00000001


	//----- nvinfo : EIATTR_CBANK_PARAM_SIZE
	.align		4
.L_23:
        /*007c*/ 	.byte	0x03, 0x19
        /*007e*/ 	.short	0x0024


	//----- nvinfo : EIATTR_PARAM_CBANK
	.align		4
        /*0080*/ 	.byte	0x04, 0x0a
        /*0082*/ 	.short	(.L_25 - .L_24)
	.align		4
.L_24:
        /*0084*/ 	.word	index@(.nv.constant0.triton_poi_fused_add_convolution_mul_neg_threshold_2)
        /*0088*/ 	.short	0x0210
        /*008a*/ 	.short	0x0024


	//----- nvinfo : EIATTR_SW_WAR
	.align		4
.L_25:
        /*008c*/ 	.byte	0x04, 0x36
        /*008e*/ 	.short	(.L_27 - .L_26)
.L_26:
        /*0090*/ 	.word	0x00000008
.L_27:


//--------------------- .nv.callgraph             --------------------------
	.section	.nv.callgraph,"",@"SHT_CUDA_CALLGRAPH"
	.align	4
	.sectionentsize	8
	.align		4
        /*0000*/ 	.word	0x00000000
	.align		4
        /*0004*/ 	.word	0xffffffff
	.align		4
        /*0008*/ 	.word	0x00000000
	.align		4
        /*000c*/ 	.word	0xfffffffe
	.align		4
        /*0010*/ 	.word	0x00000000
	.align		4
        /*0014*/ 	.word	0xfffffffd
	.align		4
        /*0018*/ 	.word	0x00000000
	.align		4
        /*001c*/ 	.word	0xfffffffc


//--------------------- .text.triton_poi_fused_add_convolution_mul_neg_threshold_2 --------------------------
	.section	.text.triton_poi_fused_add_convolution_mul_neg_threshold_2,"ax",@progbits
	.align	128
        .global         triton_poi_fused_add_convolution_mul_neg_threshold_2
        .type           triton_poi_fused_add_convolution_mul_neg_threshold_2,@function
        .size           triton_poi_fused_add_convolution_mul_neg_threshold_2,(.L_x_1 - triton_poi_fused_add_convolution_mul_neg_threshold_2)
        .other          triton_poi_fused_add_convolution_mul_neg_threshold_2,@"STO_CUDA_ENTRY STV_DEFAULT"
triton_poi_fused_add_convolution_mul_neg_threshold_2:
.text.triton_poi_fused_add_convolution_mul_neg_threshold_2:
[----:B------:R-:W0:Y:S02]  /*0000*/  LDC R1, c[0x0][0x28] ;  /* 0x00000a00ff017b82 */ /* 0x000e240000000800 */
[----:B------:R-:W1:Y:S01]  /*0010*/  S2R R8, SR_TID.X ;  /* 0x0000000000087919 */ /* 0x000e620000002100 */
[----:B------:R-:W2:Y:S01]  /*0020*/  LDC.64 R4, c[0x0][0x218] ;  /* 0x00008600ff047b82 */ /* 0x000ea20000000a00 */
[----:B------:R-:W-:Y:S01]  /*0030*/  ULDC.64 UR4, c[0x0][0x208] ;  /* 0x0000820000047ab9 */ /* 0x000fe20000000a00 */
[----:B------:R-:W3:Y:S06]  /*0040*/  S2R R9, SR_CTAID.X ;  /* 0x0000000000097919 */ /* 0x000eec0000002500 */
[----:B------:R-:W4:Y:S01]  /*0050*/  LDC.64 R2, c[0x0][0x210] ;  /* 0x00008400ff027b82 */ /* 0x000f220000000a00 */
[----:B------:R-:W-:Y:S01]  /*0060*/  IMAD.MOV.U32 R11, RZ, RZ, 0x3e4ccccd ;  /* 0x3e4ccccdff0b7424 */ /* 0x000fe200078e00ff */
[----:B------:R-:W-:Y:S01]  /*0070*/  ULDC.64 UR6, c[0x0][0x220] ;  /* 0x0000880000067ab9 */ /* 0x000fe20000000a00 */
[----:B------:R-:W-:Y:S01]  /*0080*/  ULDC.64 UR8, c[0x0][0x228] ;  /* 0x00008a0000087ab9 */ /* 0x000fe20000000a00 */
[----:B-1----:R-:W-:-:S02]  /*0090*/  LOP3.LUT R0, R8, 0xf, RZ, 0xc0, !PT ;  /* 0x0000000f08007812 */ /* 0x002fc400078ec0ff */
[----:B---3--:R-:W-:-:S03]  /*00a0*/  SHF.R.S32.HI R6, RZ, 0x1b, R9 ;  /* 0x0000001bff067819 */ /* 0x008fc60000011409 */
[----:B------:R-:W-:Y:S01]  /*00b0*/  IMAD R9, R9, 0x10, R0 ;  /* 0x0000001009097824 */ /* 0x000fe200078e0200 */
[----:B------:R-:W-:-:S03]  /*00c0*/  SGXT R0, R6, 0x1 ;  /* 0x000000010600781a */ /* 0x000fc60000000200 */
[C---:B----4-:R-:W-:Y:S01]  /*00d0*/  IMAD.WIDE R2, R9.reuse, 0x4, R2 ;  /* 0x0000000409027825 */ /* 0x050fe200078e0202 */
[----:B------:R-:W-:Y:S02]  /*00e0*/  ISETP.GE.AND P0, PT, R9, 0x10, PT ;  /* 0x000000100900780c */ /* 0x000fe40003f06270 */
[----:B------:R-:W-:-:S04]  /*00f0*/  LEA.HI R0, R0, R9, RZ, 0x2 ;  /* 0x0000000900007211 */ /* 0x000fc800078f10ff */
[----:B------:R-:W-:-:S05]  /*0100*/  LOP3.LUT R0, R0, 0xfffffffc, RZ, 0xc0, !PT ;  /* 0xfffffffc00007812 */ /* 0x000fca00078ec0ff */
[----:B------:R-:W-:Y:S02]  /*0110*/  IMAD.IADD R7, R9, 0x1, -R0 ;  /* 0x0000000109077824 */ /* 0x000fe400078e0a00 */
[----:B------:R-:W-:Y:S02]  /*0120*/  IMAD.MOV.U32 R0, RZ, RZ, RZ ;  /* 0x000000ffff007224 */ /* 0x000fe400078e00ff */
[----:B--2---:R-:W-:-:S04]  /*0130*/  IMAD.WIDE R4, R7, 0x4, R4 ;  /* 0x0000000407047825 */ /* 0x004fc800078e0204 */
[----:B------:R-:W-:Y:S01]  /*0140*/  IMAD.MOV.U32 R7, RZ, RZ, RZ ;  /* 0x000000ffff077224 */ /* 0x000fe200078e00ff */
[----:B------:R-:W2:Y:S05]  /*0150*/  @!P0 LDG.E R0, desc[UR4][R2.64] ;  /* 0x0000000402008981 */ /* 0x000eaa000c1e1900 */
[----:B------:R-:W2:Y:S01]  /*0160*/  @!P0 LDG.E.EL R7, desc[UR4][R4.64] ;  /* 0x0000000404078981 */ /* 0x000ea2000c2e1900 */
[----:B------:R-:W-:Y:S02]  /*0170*/  LOP3.LUT P0, RZ, R8, 0x10, RZ, 0xc0, !PT ;  /* 0x0000001008ff7812 */ /* 0x000fe4000780c0ff */
[----:B------:R-:W-:Y:S02]  /*0180*/  SHF.R.S32.HI R8, RZ, 0x1f, R9 ;  /* 0x0000001fff087819 */ /* 0x000fe40000011409 */
[----:B------:R-:W-:-:S02]  /*0190*/  ISETP.LT.AND P0, PT, R9, 0x10, !P0 ;  /* 0x000000100900780c */ /* 0x000fc40004701270 */
[----:B------:R-:W-:Y:S01]  /*01a0*/  IADD3 R6, P2, R9, UR6, RZ ;  /* 0x0000000609067c10 */ /* 0x000fe2000ff5e0ff */
[----:B--2---:R-:W-:-:S03]  /*01b0*/  FADD R0, R7, R0 ;  /* 0x0000000007007221 */ /* 0x004fc60000000000 */
[----:B------:R-:W-:Y:S02]  /*01c0*/  IADD3.X R7, R8, UR7, RZ, P2, !PT ;  /* 0x0000000708077c10 */ /* 0x000fe400097fe4ff */
[----:B------:R-:W-:Y:S01]  /*01d0*/  IADD3 R2, P2, R9, UR8, RZ ;  /* 0x0000000809027c10 */ /* 0x000fe2000ff5e0ff */
[----:B------:R-:W-:-:S03]  /*01e0*/  FFMA R0, R0, R11, 0.5 ;  /* 0x3f00000000007423 */ /* 0x000fc6000000000b */
[----:B------:R-:W-:Y:S01]  /*01f0*/  IADD3.X R3, R8, UR9, RZ, P2, !PT ;  /* 0x0000000908037c10 */ /* 0x000fe200097fe4ff */
[----:B------:R-:W-:-:S05]  /*0200*/  FADD R0, RZ, -R0 ;  /* 0x80000000ff007221 */ /* 0x000fca0000000000 */
[----:B------:R-:W-:-:S04]  /*0210*/  FSETP.GTU.AND P1, PT, R0, -1, PT ;  /* 0xbf8000000000780b */ /* 0x000fc80003f2c000 */
[----:B------:R-:W-:Y:S02]  /*0220*/  SEL R5, RZ, 0x1, P1 ;  /* 0x00000001ff057807 */ /* 0x000fe40000800000 */
[----:B------:R-:W-:-:S03]  /*0230*/  FSETP.GE.AND P1, PT, R0, RZ, P1 ;  /* 0x000000ff0000720b */ /* 0x000fc60000f26000 */
[----:B------:R1:W-:Y:S01]  /*0240*/  @P0 STG.E.U8 desc[UR4][R6.64], R5 ;  /* 0x0000000506000986 */ /* 0x0003e2000c101104 */
[----:B------:R-:W-:Y:S01]  /*0250*/  SEL R9, RZ, 0x1, !P1 ;  /* 0x00000001ff097807 */ /* 0x000fe20004800000 */
[----:B------:R-:W-:Y:S08]  /*0260*/  @!P0 EXIT ;  /* 0x000000000000894d */ /* 0x000ff00003800000 */
[----:B------:R-:W-:Y:S01]  /*0270*/  STG.E.U8 desc[UR4][R2.64], R9 ;  /* 0x0000000902007986 */ /* 0x000fe2000c101104 */
[----:B------:R-:W-:Y:S05]  /*0280*/  EXIT ;  /* 0x000000000000794d */ /* 0x000fea0003800000 */
.L_x_0:
[----:B------:R-:W-:-:S00]  /*0290*/  BRA `(.L_x_0) ;  /* 0xfffffffc00fc7947 */ /* 0x000fc0000383ffff */
[----:B------:R-:W-:-:S00]  /*02a0*/  NOP ;  /* 0x0000000000007918 */ /* 0x000fc00000000000 */
        /* <DEDUP_REMOVED lines=13> */
.L_x_1:


//--------------------- .nv.constant0.triton_poi_fused_add_convolution_mul_neg_threshold_2 --------------------------
	.section	.nv.constant0.triton_poi_fused_add_convolution_mul_neg_threshold_2,"a",@progbits
	.sectionflags	@""
	.align	4
.nv.constant0.triton_poi_fused_add_convolution_mul_neg_threshold_2:
	.zero		564
